//
// Generated by NVIDIA NVVM Compiler
//
// Compiler Build ID: CL-36424714
// Cuda compilation tools, release 13.0, V13.0.88
// Based on NVVM 20.0.0
//

.version 9.0
.target sm_100
.address_size 64

	// .globl	_Z6kernelPiS_S_S_

.visible .entry _Z6kernelPiS_S_S_(
	.param .u64 .ptr .align 1 _Z6kernelPiS_S_S__param_0,
	.param .u64 .ptr .align 1 _Z6kernelPiS_S_S__param_1,
	.param .u64 .ptr .align 1 _Z6kernelPiS_S_S__param_2,
	.param .u64 .ptr .align 1 _Z6kernelPiS_S_S__param_3
)
{
	.reg .pred 	%p<6>;
	.reg .b32 	%r<25>;
	.reg .b64 	%rd<15>;

	ld.param.u64 	%rd2, [_Z6kernelPiS_S_S__param_0];
	ld.param.u64 	%rd4, [_Z6kernelPiS_S_S__param_1];
	ld.param.u64 	%rd5, [_Z6kernelPiS_S_S__param_2];
	ld.param.u64 	%rd3, [_Z6kernelPiS_S_S__param_3];
	cvta.to.global.u64 	%rd1, %rd5;
	cvta.to.global.u64 	%rd6, %rd4;
	mov.u32 	%r3, %ctaid.x;
	mov.u32 	%r4, %ntid.x;
	mov.u32 	%r5, %tid.x;
	mad.lo.s32 	%r1, %r3, %r4, %r5;
	ld.global.u32 	%r6, [%rd6];
	add.s32 	%r7, %r6, -3;
	setp.gt.s32 	%p1, %r1, %r7;
	@%p1 bra 	$L__BB0_5;
	cvta.to.global.u64 	%rd7, %rd2;
	mul.wide.s32 	%rd8, %r1, 4;
	add.s64 	%rd9, %rd7, %rd8;
	ld.global.u32 	%r8, [%rd9+12];
	ld.global.u32 	%r9, [%rd9+8];
	add.s32 	%r10, %r9, %r8;
	shr.u32 	%r11, %r10, 31;
	add.s32 	%r12, %r10, %r11;
	shr.s32 	%r13, %r12, 1;
	ld.global.u32 	%r14, [%rd9+4];
	ld.global.u32 	%r15, [%rd9];
	add.s32 	%r16, %r15, %r14;
	shr.u32 	%r17, %r16, 31;
	add.s32 	%r18, %r16, %r17;
	shr.s32 	%r19, %r18, 1;
	sub.s32 	%r2, %r13, %r19;
	sub.s32 	%r20, %r8, %r9;
	setp.ne.s32 	%p2, %r20, 2;
	sub.s32 	%r21, %r14, %r15;
	setp.ne.s32 	%p3, %r21, 2;
	or.pred  	%p4, %p2, %p3;
	@%p4 bra 	$L__BB0_4;
	cvta.to.global.u64 	%rd10, %rd3;
	ld.global.u32 	%r23, [%rd10];
	setp.le.s32 	%p5, %r2, %r23;
	@%p5 bra 	$L__BB0_4;
	add.s64 	%rd14, %rd1, %rd8;
	st.global.u32 	[%rd14], %r2;
	bra.uni 	$L__BB0_5;
$L__BB0_4:
	add.s64 	%rd12, %rd1, %rd8;
	mov.b32 	%r24, 0;
	st.global.u32 	[%rd12], %r24;
$L__BB0_5:
	ret;

}


// ===== COMPILED SASS (sm_100) =====

	.target	sm_100

	.elftype	@"ET_EXEC"


//--------------------- .note.nv.tkinfo           --------------------------
	.section	.note.nv.tkinfo,"",@"SHT_NOTE"
	.sectionflags	@"SHF_NOTE_NV_TKINFO"
	.tkinfo
        /*0018*/ 	.word	0x00000002
        /*0030*/ 	.string	""
        /*0030*/ 	.string	"ptxas"
        /*0030*/ 	.string	"Cuda compilation tools, release 13.0, V13.0.88"
        /*0030*/ 	.string	"Build cuda_13.0.r13.0/compiler.36424714_0"
        /*0030*/ 	.string	"-arch sm_100 -m 64 "



//--------------------- .note.nv.cuinfo           --------------------------
	.section	.note.nv.cuinfo,"",@"SHT_NOTE"
	.sectionflags	@"SHF_NOTE_NV_CUINFO"
        /*0018*/ 	.short	0x0002
        /*001a*/ 	.short	0x0064
        /*001c*/ 	.short	0x0082
	.zero		2


//--------------------- .nv.info                  --------------------------
	.section	.nv.info,"",@"SHT_CUDA_INFO"
	.align	4


	//----- nvinfo : EIATTR_REGCOUNT
	.align		4
        /*0000*/ 	.byte	0x04, 0x2f
        /*0002*/ 	.short	(.L_1 - .L_0)
	.align		4
.L_0:
        /*0004*/ 	.word	index@(_Z6kernelPiS_S_S_)
        /*0008*/ 	.word	0x0000000c


	//----- nvinfo : EIATTR_FRAME_SIZE
	.align		4
.L_1:
        /*000c*/ 	.byte	0x04, 0x11
        /*000e*/ 	.short	(.L_3 - .L_2)
	.align		4
.L_2:
        /*0010*/ 	.word	index@(_Z6kernelPiS_S_S_)
        /*0014*/ 	.word	0x00000000


	//----- nvinfo : EIATTR_MIN_STACK_SIZE
	.align		4
.L_3:
        /*0018*/ 	.byte	0x04, 0x12
        /*001a*/ 	.short	(.L_5 - .L_4)
	.align		4
.L_4:
        /*001c*/ 	.word	index@(_Z6kernelPiS_S_S_)
        /*0020*/ 	.word	0x00000000
.L_5:


//--------------------- .nv.compat                --------------------------
	.section	.nv.compat,"",@"SHT_CUDA_COMPAT_INFO"
	.align	4
        /*0000*/ 	.byte	0x02, 0x09, 0x00, 0x00, 0x02, 0x02, 0x01, 0x00, 0x02, 0x05, 0x05, 0x00, 0x03, 0x07, 0x01, 0x01
        /*0010*/ 	.byte	0x02, 0x03, 0x00, 0x00, 0x02, 0x06, 0x01, 0x00, 0x04, 0x0b, 0x08, 0x00, 0x09, 0x00, 0x00, 0x00
        /*0020*/ 	.byte	0x00, 0x00, 0x00, 0x00


//--------------------- .nv.info._Z6kernelPiS_S_S_ --------------------------
	.section	.nv.info._Z6kernelPiS_S_S_,"",@"SHT_CUDA_INFO"
	.sectionflags	@""
	.align	4


	//----- nvinfo : EIATTR_CUDA_API_VERSION
	.align		4
        /*0000*/ 	.byte	0x04, 0x37
        /*0002*/ 	.short	(.L_7 - .L_6)
.L_6:
        /*0004*/ 	.word	0x00000082


	//----- nvinfo : EIATTR_KPARAM_INFO
	.align		4
.L_7:
        /*0008*/ 	.byte	0x04, 0x17
        /*000a*/ 	.short	(.L_9 - .L_8)
.L_8:
        /*000c*/ 	.word	0x00000000
        /*0010*/ 	.short	0x0003
        /*0012*/ 	.short	0x0018
        /*0014*/ 	.byte	0x00, 0xf5, 0x21, 0x00


	//----- nvinfo : EIATTR_KPARAM_INFO
	.align		4
.L_9:
        /*0018*/ 	.byte	0x04, 0x17
        /*001a*/ 	.short	(.L_11 - .L_10)
.L_10:
        /*001c*/ 	.word	0x00000000
        /*0020*/ 	.short	0x0002
        /*0022*/ 	.short	0x0010
        /*0024*/ 	.byte	0x00, 0xf5, 0x21, 0x00


	//----- nvinfo : EIATTR_KPARAM_INFO
	.align		4
.L_11:
        /*0028*/ 	.byte	0x04, 0x17
        /*002a*/ 	.short	(.L_13 - .L_12)
.L_12:
        /*002c*/ 	.word	0x00000000
        /*0030*/ 	.short	0x0001
        /*0032*/ 	.short	0x0008
        /*0034*/ 	.byte	0x00, 0xf5, 0x21, 0x00


	//----- nvinfo : EIATTR_KPARAM_INFO
	.align		4
.L_13:
        /*0038*/ 	.byte	0x04, 0x17
        /*003a*/ 	.short	(.L_15 - .L_14)
.L_14:
        /*003c*/ 	.word	0x00000000
        /*0040*/ 	.short	0x0000
        /*0042*/ 	.short	0x0000
        /*0044*/ 	.byte	0x00, 0xf5, 0x21, 0x00


	//----- nvinfo : EIATTR_SPARSE_MMA_MASK
	.align		4
.L_15:
        /*0048*/ 	.byte	0x03, 0x50
        /*004a*/ 	.short	0x0000


	//----- nvinfo : EIATTR_MAXREG_COUNT
	.align		4
        /*004c*/ 	.byte	0x03, 0x1b
        /*004e*/ 	.short	0x00ff


	//----- nvinfo : EIATTR_MERCURY_ISA_VERSION
	.align		4
        /*0050*/ 	.byte	0x03, 0x5f
        /*0052*/ 	.short	0x0101


	//----- nvinfo : EIATTR_VRC_CTA_INIT_COUNT
	.align		4
        /*0054*/ 	.byte	0x02, 0x4a
	.zero		1
	.zero		1


	//----- nvinfo : EIATTR_EXIT_INSTR_OFFSETS
	.align		4
        /*0058*/ 	.byte	0x04, 0x1c
        /*005a*/ 	.short	(.L_17 - .L_16)


	//   ....[0]....
.L_16:
        /*005c*/ 	.word	0x000000a0


	//   ....[1]....
        /*0060*/ 	.word	0x00000240


	//   ....[2]....
        /*0064*/ 	.word	0x00000290


	//----- nvinfo : EIATTR_CRS_STACK_SIZE
	.align		4
.L_17:
        /*0068*/ 	.byte	0x04, 0x1e
        /*006a*/ 	.short	(.L_19 - .L_18)
.L_18:
        /*006c*/ 	.word	0x00000000


	//----- nvinfo : EIATTR_CBANK_PARAM_SIZE
	.align		4
.L_19:
        /*0070*/ 	.byte	0x03, 0x19
        /*0072*/ 	.short	0x0020


	//----- nvinfo : EIATTR_PARAM_CBANK
	.align		4
        /*0074*/ 	.byte	0x04, 0x0a
        /*0076*/ 	.short	(.L_21 - .L_20)
	.align		4
.L_20:
        /*0078*/ 	.word	index@(.nv.constant0._Z6kernelPiS_S_S_)
        /*007c*/ 	.short	0x0380
        /*007e*/ 	.short	0x0020


	//----- nvinfo : EIATTR_SW_WAR
	.align		4
.L_21:
        /*0080*/ 	.byte	0x04, 0x36
        /*0082*/ 	.short	(.L_23 - .L_22)
.L_22:
        /*0084*/ 	.word	0x00000008
.L_23:


//--------------------- .nv.callgraph             --------------------------
	.section	.nv.callgraph,"",@"SHT_CUDA_CALLGRAPH"
	.align	4
	.sectionentsize	8
	.align		4
        /*0000*/ 	.word	0x00000000
	.align		4
        /*0004*/ 	.word	0xffffffff
	.align		4
        /*0008*/ 	.word	0x00000000
	.align		4
        /*000c*/ 	.word	0xfffffffe
	.align		4
        /*0010*/ 	.word	0x00000000
	.align		4
        /*0014*/ 	.word	0xfffffffd
	.align		4
        /*0018*/ 	.word	0x00000000
	.align		4
        /*001c*/ 	.word	0xfffffffc


//--------------------- .text._Z6kernelPiS_S_S_   --------------------------
	.section	.text._Z6kernelPiS_S_S_,"ax",@progbits
	.align	128
        .global         _Z6kernelPiS_S_S_
        .type           _Z6kernelPiS_S_S_,@function
        .size           _Z6kernelPiS_S_S_,(.L_x_3 - _Z6kernelPiS_S_S_)
        .other          _Z6kernelPiS_S_S_,@"STO_CUDA_ENTRY STV_DEFAULT"
_Z6kernelPiS_S_S_:
.text._Z6kernelPiS_S_S_:
[----:B------:R-:W-:Y:S08]  /*0000*/  LDC R1, c[0x0][0x37c] ;  /* 0x0000df00ff017b82 */ /* 0x000ff00000000800 */
[----:B------:R-:W0:Y:S01]  /*0010*/  LDC.64 R2, c[0x0][0x388] ;  /* 0x0000e200ff027b82 */ /* 0x000e220000000a00 */
[----:B------:R-:W0:Y:S02]  /*0020*/  LDCU.64 UR4, c[0x0][0x358] ;  /* 0x00006b00ff0477ac */ /* 0x000e240008000a00 */
[----:B0-----:R-:W2:Y:S05]  /*0030*/  LDG.E R2, desc[UR4][R2.64] ;  /* 0x0000000402027981 */ /* 0x001eaa000c1e1900 */
[----:B------:R-:W0:Y:S01]  /*0040*/  S2UR UR6, SR_CTAID.X ;  /* 0x00000000000679c3 */ /* 0x000e220000002500 */
[----:B------:R-:W0:Y:S07]  /*0050*/  S2R R0, SR_TID.X ;  /* 0x0000000000007919 */ /* 0x000e2e0000002100 */
[----:B------:R-:W0:Y:S02]  /*0060*/  LDC R7, c[0x0][0x360] ;  /* 0x0000d800ff077b82 */ /* 0x000e240000000800 */
[----:B0-----:R-:W-:-:S02]  /*0070*/  IMAD R7, R7, UR6, R0 ;  /* 0x0000000607077c24 */ /* 0x001fc4000f8e0200 */
[----:B--2---:R-:W-:-:S05]  /*0080*/  VIADD R0, R2, 0xfffffffd ;  /* 0xfffffffd02007836 */ /* 0x004fca0000000000 */
[----:B------:R-:W-:-:S13]  /*0090*/  ISETP.GT.AND P0, PT, R7, R0, PT ;  /* 0x000000000700720c */ /* 0x000fda0003f04270 */
[----:B------:R-:W-:Y:S05]  /*00a0*/  @P0 EXIT ;  /* 0x000000000000094d */ /* 0x000fea0003800000 */
[----:B------:R-:W0:Y:S02]  /*00b0*/  LDC.64 R2, c[0x0][0x380] ;  /* 0x0000e000ff027b82 */ /* 0x000e240000000a00 */
[----:B0-----:R-:W-:-:S05]  /*00c0*/  IMAD.WIDE R2, R7, 0x4, R2 ;  /* 0x0000000407027825 */ /* 0x001fca00078e0202 */
[----:B------:R-:W2:Y:S04]  /*00d0*/  LDG.E R4, desc[UR4][R2.64+0x4] ;  /* 0x0000040402047981 */ /* 0x000ea8000c1e1900 */
[----:B------:R-:W2:Y:S04]  /*00e0*/  LDG.E R9, desc[UR4][R2.64] ;  /* 0x0000000402097981 */ /* 0x000ea8000c1e1900 */
[----:B------:R-:W3:Y:S04]  /*00f0*/  LDG.E R0, desc[UR4][R2.64+0xc] ;  /* 0x00000c0402007981 */ /* 0x000ee8000c1e1900 */
[----:B------:R-:W3:Y:S01]  /*0100*/  LDG.E R5, desc[UR4][R2.64+0x8] ;  /* 0x0000080402057981 */ /* 0x000ee2000c1e1900 */
[----:B------:R-:W-:Y:S01]  /*0110*/  BSSY.RECONVERGENT B0, `(.L_x_0) ;  /* 0x0000014000007945 */ /* 0x000fe20003800200 */
[----:B--2---:R-:W-:-:S02]  /*0120*/  IMAD.IADD R8, R4, 0x1, -R9 ;  /* 0x0000000104087824 */ /* 0x004fc400078e0a09 */
[----:B------:R-:W-:-:S03]  /*0130*/  IMAD.IADD R4, R4, 0x1, R9 ;  /* 0x0000000104047824 */ /* 0x000fc600078e0209 */
[----:B------:R-:W-:Y:S02]  /*0140*/  ISETP.NE.AND P0, PT, R8, 0x2, PT ;  /* 0x000000020800780c */ /* 0x000fe40003f05270 */
[----:B------:R-:W-:Y:S02]  /*0150*/  LEA.HI R4, R4, R4, RZ, 0x1 ;  /* 0x0000000404047211 */ /* 0x000fe400078f08ff */
[C---:B---3--:R-:W-:Y:S01]  /*0160*/  IADD3 R6, PT, PT, R0.reuse, -R5, RZ ;  /* 0x8000000500067210 */ /* 0x048fe20007ffe0ff */
[----:B------:R-:W-:Y:S01]  /*0170*/  IMAD.IADD R0, R0, 0x1, R5 ;  /* 0x0000000100007824 */ /* 0x000fe200078e0205 */
[----:B------:R-:W-:Y:S02]  /*0180*/  SHF.R.S32.HI R4, RZ, 0x1, R4 ;  /* 0x00000001ff047819 */ /* 0x000fe40000011404 */
[----:B------:R-:W-:Y:S02]  /*0190*/  ISETP.NE.OR P0, PT, R6, 0x2, P0 ;  /* 0x000000020600780c */ /* 0x000fe40000705670 */
[----:B------:R-:W-:-:S02]  /*01a0*/  LEA.HI R0, R0, R0, RZ, 0x1 ;  /* 0x0000000000007211 */ /* 0x000fc400078f08ff */
[----:B------:R-:W-:-:S04]  /*01b0*/  IADD3 R9, PT, PT, -R4, RZ, RZ ;  /* 0x000000ff04097210 */ /* 0x000fc80007ffe1ff */
[----:B------:R-:W-:-:S05]  /*01c0*/  LEA.HI.SX32 R9, R0, R9, 0x1f ;  /* 0x0000000900097211 */ /* 0x000fca00078ffaff */
[----:B------:R-:W-:Y:S05]  /*01d0*/  @P0 BRA `(.L_x_1) ;  /* 0x00000000001c0947 */ /* 0x000fea0003800000 */
[----:B------:R-:W0:Y:S02]  /*01e0*/  LDC.64 R2, c[0x0][0x398] ;  /* 0x0000e600ff027b82 */ /* 0x000e240000000a00 */
[----:B0-----:R-:W2:Y:S02]  /*01f0*/  LDG.E R2, desc[UR4][R2.64] ;  /* 0x0000000402027981 */ /* 0x001ea4000c1e1900 */
[----:B--2---:R-:W-:-:S13]  /*0200*/  ISETP.GT.AND P0, PT, R9, R2, PT ;  /* 0x000000020900720c */ /* 0x004fda0003f04270 */
[----:B------:R-:W0:Y:S02]  /*0210*/  @P0 LDC.64 R4, c[0x0][0x390] ;  /* 0x0000e400ff040b82 */ /* 0x000e240000000a00 */
[----:B0-----:R-:W-:-:S05]  /*0220*/  @P0 IMAD.WIDE R4, R7, 0x4, R4 ;  /* 0x0000000407040825 */ /* 0x001fca00078e0204 */
[----:B------:R0:W-:Y:S01]  /*0230*/  @P0 STG.E desc[UR4][R4.64], R9 ;  /* 0x0000000904000986 */ /* 0x0001e2000c101904 */
[----:B------:R-:W-:Y:S05]  /*0240*/  @P0 EXIT ;  /* 0x000000000000094d */ /* 0x000fea0003800000 */
.L_x_1:
[----:B------:R-:W-:Y:S05]  /*0250*/  BSYNC.RECONVERGENT B0 ;  /* 0x0000000000007941 */ /* 0x000fea0003800200 */
.L_x_0:
[----:B------:R-:W1:Y:S02]  /*0260*/  LDC.64 R2, c[0x0][0x390] ;  /* 0x0000e400ff027b82 */ /* 0x000e640000000a00 */
[----:B-1----:R-:W-:-:S05]  /*0270*/  IMAD.WIDE R2, R7, 0x4, R2 ;  /* 0x0000000407027825 */ /* 0x002fca00078e0202 */
[----:B------:R-:W-:Y:S01]  /*0280*/  STG.E desc[UR4][R2.64], RZ ;  /* 0x000000ff02007986 */ /* 0x000fe2000c101904 */
[----:B------:R-:W-:Y:S05]  /*0290*/  EXIT ;  /* 0x000000000000794d */ /* 0x000fea0003800000 */
.L_x_2:
[----:B------:R-:W-:-:S00]  /*02a0*/  BRA `(.L_x_2) ;  /* 0xfffffffc00fc7947 */ /* 0x000fc0000383ffff */
[----:B------:R-:W-:-:S00]  /*02b0*/  NOP ;  /* 0x0000000000007918 */ /* 0x000fc00000000000 */
        /* <DEDUP_REMOVED lines=12> */
.L_x_3:


//--------------------- .nv.shared.reserved.0     --------------------------
	.section	.nv.shared.reserved.0,"aw",@nobits
	.weak		__nv_reservedSMEM_offset_0_alias
	.size		__nv_reservedSMEM_offset_0_alias, 0, 64
	.other		__nv_reservedSMEM_offset_0_alias,@"STO_CUDA_RESERVED_SHARED STV_DEFAULT"
__nv_reservedSMEM_offset_0_alias:
	.zero		0
	.zero		64


//--------------------- .nv.constant0._Z6kernelPiS_S_S_ --------------------------
	.section	.nv.constant0._Z6kernelPiS_S_S_,"a",@progbits
	.sectionflags	@""
	.align	4
.nv.constant0._Z6kernelPiS_S_S_:
	.zero		928


//--------------------- SYMBOLS --------------------------

	.type		.nv.reservedSmem.offset0,@object
	.size		.nv.reservedSmem.offset0,0x4
